//
// Generated by NVIDIA NVVM Compiler
//
// Compiler Build ID: CL-36424714
// Cuda compilation tools, release 13.0, V13.0.88
// Based on NVVM 20.0.0
//

.version 9.0
.target sm_100
.address_size 64

	// .globl	_Z3dotPfS_S_
// _ZZ3dotPfS_S_E2ab has been demoted

.visible .entry _Z3dotPfS_S_(
	.param .u64 .ptr .align 1 _Z3dotPfS_S__param_0,
	.param .u64 .ptr .align 1 _Z3dotPfS_S__param_1,
	.param .u64 .ptr .align 1 _Z3dotPfS_S__param_2
)
{
	.reg .pred 	%p<3>;
	.reg .b32 	%r<14>;
	.reg .b32 	%f<72>;
	.reg .b64 	%rd<10>;
	// demoted variable
	.shared .align 4 .b8 _ZZ3dotPfS_S_E2ab[4096];
	ld.param.u64 	%rd2, [_Z3dotPfS_S__param_0];
	ld.param.u64 	%rd3, [_Z3dotPfS_S__param_1];
	ld.param.u64 	%rd1, [_Z3dotPfS_S__param_2];
	cvta.to.global.u64 	%rd4, %rd3;
	cvta.to.global.u64 	%rd5, %rd2;
	mov.u32 	%r3, %ntid.x;
	mov.u32 	%r4, %ctaid.x;
	mov.u32 	%r5, %tid.x;
	mad.lo.s32 	%r6, %r3, %r4, %r5;
	mul.wide.s32 	%rd6, %r6, 4;
	add.s64 	%rd7, %rd5, %rd6;
	ld.global.f32 	%f3, [%rd7];
	add.s64 	%rd8, %rd4, %rd6;
	ld.global.f32 	%f4, [%rd8];
	mul.f32 	%f5, %f3, %f4;
	shl.b32 	%r7, %r5, 2;
	mov.u32 	%r8, _ZZ3dotPfS_S_E2ab;
	add.s32 	%r9, %r8, %r7;
	st.shared.f32 	[%r9], %f5;
	bar.sync 	0;
	setp.ne.s32 	%p1, %r5, 0;
	@%p1 bra 	$L__BB0_4;
	mov.f32 	%f71, 0f00000000;
	mov.b32 	%r13, 64;
$L__BB0_2:
	add.s32 	%r12, %r8, %r13;
	ld.shared.f32 	%f7, [%r12+-64];
	add.f32 	%f8, %f71, %f7;
	ld.shared.f32 	%f9, [%r12+-60];
	add.f32 	%f10, %f8, %f9;
	ld.shared.f32 	%f11, [%r12+-56];
	add.f32 	%f12, %f10, %f11;
	ld.shared.f32 	%f13, [%r12+-52];
	add.f32 	%f14, %f12, %f13;
	ld.shared.f32 	%f15, [%r12+-48];
	add.f32 	%f16, %f14, %f15;
	ld.shared.f32 	%f17, [%r12+-44];
	add.f32 	%f18, %f16, %f17;
	ld.shared.f32 	%f19, [%r12+-40];
	add.f32 	%f20, %f18, %f19;
	ld.shared.f32 	%f21, [%r12+-36];
	add.f32 	%f22, %f20, %f21;
	ld.shared.f32 	%f23, [%r12+-32];
	add.f32 	%f24, %f22, %f23;
	ld.shared.f32 	%f25, [%r12+-28];
	add.f32 	%f26, %f24, %f25;
	ld.shared.f32 	%f27, [%r12+-24];
	add.f32 	%f28, %f26, %f27;
	ld.shared.f32 	%f29, [%r12+-20];
	add.f32 	%f30, %f28, %f29;
	ld.shared.f32 	%f31, [%r12+-16];
	add.f32 	%f32, %f30, %f31;
	ld.shared.f32 	%f33, [%r12+-12];
	add.f32 	%f34, %f32, %f33;
	ld.shared.f32 	%f35, [%r12+-8];
	add.f32 	%f36, %f34, %f35;
	ld.shared.f32 	%f37, [%r12+-4];
	add.f32 	%f38, %f36, %f37;
	ld.shared.f32 	%f39, [%r12];
	add.f32 	%f40, %f38, %f39;
	ld.shared.f32 	%f41, [%r12+4];
	add.f32 	%f42, %f40, %f41;
	ld.shared.f32 	%f43, [%r12+8];
	add.f32 	%f44, %f42, %f43;
	ld.shared.f32 	%f45, [%r12+12];
	add.f32 	%f46, %f44, %f45;
	ld.shared.f32 	%f47, [%r12+16];
	add.f32 	%f48, %f46, %f47;
	ld.shared.f32 	%f49, [%r12+20];
	add.f32 	%f50, %f48, %f49;
	ld.shared.f32 	%f51, [%r12+24];
	add.f32 	%f52, %f50, %f51;
	ld.shared.f32 	%f53, [%r12+28];
	add.f32 	%f54, %f52, %f53;
	ld.shared.f32 	%f55, [%r12+32];
	add.f32 	%f56, %f54, %f55;
	ld.shared.f32 	%f57, [%r12+36];
	add.f32 	%f58, %f56, %f57;
	ld.shared.f32 	%f59, [%r12+40];
	add.f32 	%f60, %f58, %f59;
	ld.shared.f32 	%f61, [%r12+44];
	add.f32 	%f62, %f60, %f61;
	ld.shared.f32 	%f63, [%r12+48];
	add.f32 	%f64, %f62, %f63;
	ld.shared.f32 	%f65, [%r12+52];
	add.f32 	%f66, %f64, %f65;
	ld.shared.f32 	%f67, [%r12+56];
	add.f32 	%f68, %f66, %f67;
	ld.shared.f32 	%f69, [%r12+60];
	add.f32 	%f71, %f68, %f69;
	add.s32 	%r13, %r13, 128;
	setp.ne.s32 	%p2, %r13, 4160;
	@%p2 bra 	$L__BB0_2;
	cvta.to.global.u64 	%rd9, %rd1;
	atom.global.add.f32 	%f70, [%rd9], %f71;
$L__BB0_4:
	ret;

}


// ===== COMPILED SASS (sm_100) =====

	.target	sm_100

	.elftype	@"ET_EXEC"


//--------------------- .note.nv.tkinfo           --------------------------
	.section	.note.nv.tkinfo,"",@"SHT_NOTE"
	.sectionflags	@"SHF_NOTE_NV_TKINFO"
	.tkinfo
        /*0018*/ 	.word	0x00000002
        /*0030*/ 	.string	""
        /*0030*/ 	.string	"ptxas"
        /*0030*/ 	.string	"Cuda compilation tools, release 13.0, V13.0.88"
        /*0030*/ 	.string	"Build cuda_13.0.r13.0/compiler.36424714_0"
        /*0030*/ 	.string	"-arch sm_100 -m 64 "



//--------------------- .note.nv.cuinfo           --------------------------
	.section	.note.nv.cuinfo,"",@"SHT_NOTE"
	.sectionflags	@"SHF_NOTE_NV_CUINFO"
        /*0018*/ 	.short	0x0002
        /*001a*/ 	.short	0x0064
        /*001c*/ 	.short	0x0082
	.zero		2


//--------------------- .nv.info                  --------------------------
	.section	.nv.info,"",@"SHT_CUDA_INFO"
	.align	4


	//----- nvinfo : EIATTR_REGCOUNT
	.align		4
        /*0000*/ 	.byte	0x04, 0x2f
        /*0002*/ 	.short	(.L_1 - .L_0)
	.align		4
.L_0:
        /*0004*/ 	.word	index@(_Z3dotPfS_S_)
        /*0008*/ 	.word	0x00000016


	//----- nvinfo : EIATTR_FRAME_SIZE
	.align		4
.L_1:
        /*000c*/ 	.byte	0x04, 0x11
        /*000e*/ 	.short	(.L_3 - .L_2)
	.align		4
.L_2:
        /*0010*/ 	.word	index@(_Z3dotPfS_S_)
        /*0014*/ 	.word	0x00000000


	//----- nvinfo : EIATTR_MIN_STACK_SIZE
	.align		4
.L_3:
        /*0018*/ 	.byte	0x04, 0x12
        /*001a*/ 	.short	(.L_5 - .L_4)
	.align		4
.L_4:
        /*001c*/ 	.word	index@(_Z3dotPfS_S_)
        /*0020*/ 	.word	0x00000000
.L_5:


//--------------------- .nv.compat                --------------------------
	.section	.nv.compat,"",@"SHT_CUDA_COMPAT_INFO"
	.align	4
        /*0000*/ 	.byte	0x02, 0x09, 0x00, 0x00, 0x02, 0x02, 0x01, 0x00, 0x02, 0x05, 0x05, 0x00, 0x03, 0x07, 0x01, 0x01
        /*0010*/ 	.byte	0x02, 0x03, 0x00, 0x00, 0x02, 0x06, 0x01, 0x00, 0x04, 0x0b, 0x08, 0x00, 0x09, 0x00, 0x00, 0x00
        /*0020*/ 	.byte	0x00, 0x00, 0x00, 0x00


//--------------------- .nv.info._Z3dotPfS_S_     --------------------------
	.section	.nv.info._Z3dotPfS_S_,"",@"SHT_CUDA_INFO"
	.sectionflags	@""
	.align	4


	//----- nvinfo : EIATTR_CUDA_API_VERSION
	.align		4
        /*0000*/ 	.byte	0x04, 0x37
        /*0002*/ 	.short	(.L_7 - .L_6)
.L_6:
        /*0004*/ 	.word	0x00000082


	//----- nvinfo : EIATTR_KPARAM_INFO
	.align		4
.L_7:
        /*0008*/ 	.byte	0x04, 0x17
        /*000a*/ 	.short	(.L_9 - .L_8)
.L_8:
        /*000c*/ 	.word	0x00000000
        /*0010*/ 	.short	0x0002
        /*0012*/ 	.short	0x0010
        /*0014*/ 	.byte	0x00, 0xf5, 0x21, 0x00


	//----- nvinfo : EIATTR_KPARAM_INFO
	.align		4
.L_9:
        /*0018*/ 	.byte	0x04, 0x17
        /*001a*/ 	.short	(.L_11 - .L_10)
.L_10:
        /*001c*/ 	.word	0x00000000
        /*0020*/ 	.short	0x0001
        /*0022*/ 	.short	0x0008
        /*0024*/ 	.byte	0x00, 0xf5, 0x21, 0x00


	//----- nvinfo : EIATTR_KPARAM_INFO
	.align		4
.L_11:
        /*0028*/ 	.byte	0x04, 0x17
        /*002a*/ 	.short	(.L_13 - .L_12)
.L_12:
        /*002c*/ 	.word	0x00000000
        /*0030*/ 	.short	0x0000
        /*0032*/ 	.short	0x0000
        /*0034*/ 	.byte	0x00, 0xf5, 0x21, 0x00


	//----- nvinfo : EIATTR_SPARSE_MMA_MASK
	.align		4
.L_13:
        /*0038*/ 	.byte	0x03, 0x50
        /*003a*/ 	.short	0x0000


	//----- nvinfo : EIATTR_MAXREG_COUNT
	.align		4
        /*003c*/ 	.byte	0x03, 0x1b
        /*003e*/ 	.short	0x00ff


	//----- nvinfo : EIATTR_NUM_BARRIERS
	.align		4
        /*0040*/ 	.byte	0x02, 0x4c
        /*0042*/ 	.byte	0x01
	.zero		1


	//----- nvinfo : EIATTR_MERCURY_ISA_VERSION
	.align		4
        /*0044*/ 	.byte	0x03, 0x5f
        /*0046*/ 	.short	0x0101


	//----- nvinfo : EIATTR_VRC_CTA_INIT_COUNT
	.align		4
        /*0048*/ 	.byte	0x02, 0x4a
	.zero		1
	.zero		1


	//----- nvinfo : EIATTR_EXIT_INSTR_OFFSETS
	.align		4
        /*004c*/ 	.byte	0x04, 0x1c
        /*004e*/ 	.short	(.L_15 - .L_14)


	//   ....[0]....
.L_14:
        /*0050*/ 	.word	0x00000140


	//   ....[1]....
        /*0054*/ 	.word	0x00000440


	//----- nvinfo : EIATTR_CBANK_PARAM_SIZE
	.align		4
.L_15:
        /*0058*/ 	.byte	0x03, 0x19
        /*005a*/ 	.short	0x0018


	//----- nvinfo : EIATTR_PARAM_CBANK
	.align		4
        /*005c*/ 	.byte	0x04, 0x0a
        /*005e*/ 	.short	(.L_17 - .L_16)
	.align		4
.L_16:
        /*0060*/ 	.word	index@(.nv.constant0._Z3dotPfS_S_)
        /*0064*/ 	.short	0x0380
        /*0066*/ 	.short	0x0018


	//----- nvinfo : EIATTR_SW_WAR
	.align		4
.L_17:
        /*0068*/ 	.byte	0x04, 0x36
        /*006a*/ 	.short	(.L_19 - .L_18)
.L_18:
        /*006c*/ 	.word	0x00000008
.L_19:


//--------------------- .nv.callgraph             --------------------------
	.section	.nv.callgraph,"",@"SHT_CUDA_CALLGRAPH"
	.align	4
	.sectionentsize	8
	.align		4
        /*0000*/ 	.word	0x00000000
	.align		4
        /*0004*/ 	.word	0xffffffff
	.align		4
        /*0008*/ 	.word	0x00000000
	.align		4
        /*000c*/ 	.word	0xfffffffe
	.align		4
        /*0010*/ 	.word	0x00000000
	.align		4
        /*0014*/ 	.word	0xfffffffd
	.align		4
        /*0018*/ 	.word	0x00000000
	.align		4
        /*001c*/ 	.word	0xfffffffc


//--------------------- .text._Z3dotPfS_S_        --------------------------
	.section	.text._Z3dotPfS_S_,"ax",@progbits
	.align	128
        .global         _Z3dotPfS_S_
        .type           _Z3dotPfS_S_,@function
        .size           _Z3dotPfS_S_,(.L_x_2 - _Z3dotPfS_S_)
        .other          _Z3dotPfS_S_,@"STO_CUDA_ENTRY STV_DEFAULT"
_Z3dotPfS_S_:
.text._Z3dotPfS_S_:
[----:B------:R-:W-:Y:S01]  /*0000*/  LDC R1, c[0x0][0x37c] ;  /* 0x0000df00ff017b82 */ /* 0x000fe20000000800 */
[----:B------:R-:W0:Y:S07]  /*0010*/  S2R R7, SR_CTAID.X ;  /* 0x0000000000077919 */ /* 0x000e2e0000002500 */
[----:B------:R-:W1:Y:S01]  /*0020*/  LDC.64 R2, c[0x0][0x380] ;  /* 0x0000e000ff027b82 */ /* 0x000e620000000a00 */
[----:B------:R-:W0:Y:S01]  /*0030*/  LDCU UR4, c[0x0][0x360] ;  /* 0x00006c00ff0477ac */ /* 0x000e220008000800 */
[----:B------:R-:W0:Y:S01]  /*0040*/  S2R R6, SR_TID.X ;  /* 0x0000000000067919 */ /* 0x000e220000002100 */
[----:B------:R-:W2:Y:S05]  /*0050*/  LDCU.64 UR6, c[0x0][0x358] ;  /* 0x00006b00ff0677ac */ /* 0x000eaa0008000a00 */
[----:B------:R-:W3:Y:S01]  /*0060*/  LDC.64 R4, c[0x0][0x388] ;  /* 0x0000e200ff047b82 */ /* 0x000ee20000000a00 */
[----:B0-----:R-:W-:-:S04]  /*0070*/  IMAD R7, R7, UR4, R6 ;  /* 0x0000000407077c24 */ /* 0x001fc8000f8e0206 */
[----:B-1----:R-:W-:-:S04]  /*0080*/  IMAD.WIDE R2, R7, 0x4, R2 ;  /* 0x0000000407027825 */ /* 0x002fc800078e0202 */
[----:B---3--:R-:W-:Y:S02]  /*0090*/  IMAD.WIDE R4, R7, 0x4, R4 ;  /* 0x0000000407047825 */ /* 0x008fe400078e0204 */
[----:B--2---:R-:W2:Y:S04]  /*00a0*/  LDG.E R2, desc[UR6][R2.64] ;  /* 0x0000000602027981 */ /* 0x004ea8000c1e1900 */
[----:B------:R-:W2:Y:S01]  /*00b0*/  LDG.E R5, desc[UR6][R4.64] ;  /* 0x0000000604057981 */ /* 0x000ea2000c1e1900 */
[----:B------:R-:W0:Y:S01]  /*00c0*/  S2UR UR5, SR_CgaCtaId ;  /* 0x00000000000579c3 */ /* 0x000e220000008800 */
[----:B------:R-:W-:Y:S01]  /*00d0*/  UMOV UR4, 0x400 ;  /* 0x0000040000047882 */ /* 0x000fe20000000000 */
[----:B------:R-:W-:Y:S01]  /*00e0*/  ISETP.NE.AND P0, PT, R6, RZ, PT ;  /* 0x000000ff0600720c */ /* 0x000fe20003f05270 */
[----:B0-----:R-:W-:-:S06]  /*00f0*/  ULEA UR4, UR5, UR4, 0x18 ;  /* 0x0000000405047291 */ /* 0x001fcc000f8ec0ff */
[----:B------:R-:W-:Y:S01]  /*0100*/  LEA R7, R6, UR4, 0x2 ;  /* 0x0000000406077c11 */ /* 0x000fe2000f8e10ff */
[----:B--2---:R-:W-:-:S05]  /*0110*/  FMUL R0, R2, R5 ;  /* 0x0000000502007220 */ /* 0x004fca0000400000 */
[----:B------:R0:W-:Y:S01]  /*0120*/  STS [R7], R0 ;  /* 0x0000000007007388 */ /* 0x0001e20000000800 */
[----:B------:R-:W-:Y:S06]  /*0130*/  BAR.SYNC.DEFER_BLOCKING 0x0 ;  /* 0x0000000000007b1d */ /* 0x000fec0000010000 */
[----:B------:R-:W-:Y:S05]  /*0140*/  @P0 EXIT ;  /* 0x000000000000094d */ /* 0x000fea0003800000 */
[----:B0-----:R-:W-:Y:S01]  /*0150*/  HFMA2 R7, -RZ, RZ, 0, 0 ;  /* 0x00000000ff077431 */ /* 0x001fe200000001ff */
[----:B------:R-:W-:-:S07]  /*0160*/  MOV R0, 0x40 ;  /* 0x0000004000007802 */ /* 0x000fce0000000f00 */
.L_x_0:
[----:B------:R-:W0:Y:S04]  /*0170*/  LDS.128 R12, [R0+UR4+-0x40] ;  /* 0xffffc004000c7984 */ /* 0x000e280008000c00 */
[----:B------:R-:W1:Y:S04]  /*0180*/  LDS.128 R16, [R0+UR4+-0x30] ;  /* 0xffffd00400107984 */ /* 0x000e680008000c00 */
[----:B------:R-:W2:Y:S01]  /*0190*/  LDS.128 R8, [R0+UR4+-0x20] ;  /* 0xffffe00400087984 */ /* 0x000ea20008000c00 */
[----:B0-----:R-:W-:-:S03]  /*01a0*/  FADD R12, R12, R7 ;  /* 0x000000070c0c7221 */ /* 0x001fc60000000000 */
[----:B------:R-:W0:Y:S01]  /*01b0*/  LDS.128 R4, [R0+UR4+-0x10] ;  /* 0xfffff00400047984 */ /* 0x000e220008000c00 */
[----:B------:R-:W-:-:S04]  /*01c0*/  FADD R13, R12, R13 ;  /* 0x0000000d0c0d7221 */ /* 0x000fc80000000000 */
[----:B------:R-:W-:-:S04]  /*01d0*/  FADD R14, R13, R14 ;  /* 0x0000000e0d0e7221 */ /* 0x000fc80000000000 */
[----:B------:R-:W-:-:S04]  /*01e0*/  FADD R15, R14, R15 ;  /* 0x0000000f0e0f7221 */ /* 0x000fc80000000000 */
[----:B-1----:R-:W-:Y:S02]  /*01f0*/  FADD R16, R15, R16 ;  /* 0x000000100f107221 */ /* 0x002fe40000000000 */
[----:B------:R-:W1:Y:S02]  /*0200*/  LDS.128 R12, [R0+UR4] ;  /* 0x00000004000c7984 */ /* 0x000e640008000c00 */
[----:B------:R-:W-:-:S04]  /*0210*/  FADD R17, R16, R17 ;  /* 0x0000001110117221 */ /* 0x000fc80000000000 */
[----:B------:R-:W-:-:S04]  /*0220*/  FADD R18, R17, R18 ;  /* 0x0000001211127221 */ /* 0x000fc80000000000 */
[----:B------:R-:W-:-:S04]  /*0230*/  FADD R19, R18, R19 ;  /* 0x0000001312137221 */ /* 0x000fc80000000000 */
[----:B--2---:R-:W-:Y:S02]  /*0240*/  FADD R8, R19, R8 ;  /* 0x0000000813087221 */ /* 0x004fe40000000000 */
[----:B------:R-:W2:Y:S02]  /*0250*/  LDS.128 R16, [R0+UR4+0x10] ;  /* 0x0000100400107984 */ /* 0x000ea40008000c00 */
[----:B------:R-:W-:-:S04]  /*0260*/  FADD R9, R8, R9 ;  /* 0x0000000908097221 */ /* 0x000fc80000000000 */
[----:B------:R-:W-:-:S04]  /*0270*/  FADD R10, R9, R10 ;  /* 0x0000000a090a7221 */ /* 0x000fc80000000000 */
[----:B------:R-:W-:-:S04]  /*0280*/  FADD R11, R10, R11 ;  /* 0x0000000b0a0b7221 */ /* 0x000fc80000000000 */
[----:B0-----:R-:W-:Y:S02]  /*0290*/  FADD R4, R11, R4 ;  /* 0x000000040b047221 */ /* 0x001fe40000000000 */
[----:B------:R-:W0:Y:S02]  /*02a0*/  LDS.128 R8, [R0+UR4+0x20] ;  /* 0x0000200400087984 */ /* 0x000e240008000c00 */
[----:B------:R-:W-:-:S04]  /*02b0*/  FADD R5, R4, R5 ;  /* 0x0000000504057221 */ /* 0x000fc80000000000 */
[----:B------:R-:W-:-:S04]  /*02c0*/  FADD R6, R5, R6 ;  /* 0x0000000605067221 */ /* 0x000fc80000000000 */
[----:B------:R-:W-:-:S04]  /*02d0*/  FADD R7, R6, R7 ;  /* 0x0000000706077221 */ /* 0x000fc80000000000 */
[----:B-1----:R-:W-:Y:S02]  /*02e0*/  FADD R12, R7, R12 ;  /* 0x0000000c070c7221 */ /* 0x002fe40000000000 */
[----:B------:R1:W3:Y:S02]  /*02f0*/  LDS.128 R4, [R0+UR4+0x30] ;  /* 0x0000300400047984 */ /* 0x0002e40008000c00 */
[----:B------:R-:W-:-:S04]  /*0300*/  FADD R13, R12, R13 ;  /* 0x0000000d0c0d7221 */ /* 0x000fc80000000000 */
[----:B------:R-:W-:Y:S01]  /*0310*/  FADD R14, R13, R14 ;  /* 0x0000000e0d0e7221 */ /* 0x000fe20000000000 */
[----:B-1----:R-:W-:-:S03]  /*0320*/  IADD3 R0, PT, PT, R0, 0x80, RZ ;  /* 0x0000008000007810 */ /* 0x002fc60007ffe0ff */
[----:B------:R-:W-:Y:S01]  /*0330*/  FADD R15, R14, R15 ;  /* 0x0000000f0e0f7221 */ /* 0x000fe20000000000 */
[----:B------:R-:W-:-:S03]  /*0340*/  ISETP.NE.AND P0, PT, R0, 0x1040, PT ;  /* 0x000010400000780c */ /* 0x000fc60003f05270 */
[----:B--2---:R-:W-:-:S04]  /*0350*/  FADD R16, R15, R16 ;  /* 0x000000100f107221 */ /* 0x004fc80000000000 */
[----:B------:R-:W-:-:S04]  /*0360*/  FADD R17, R16, R17 ;  /* 0x0000001110117221 */ /* 0x000fc80000000000 */
[----:B------:R-:W-:-:S04]  /*0370*/  FADD R18, R17, R18 ;  /* 0x0000001211127221 */ /* 0x000fc80000000000 */
[----:B------:R-:W-:-:S04]  /*0380*/  FADD R19, R18, R19 ;  /* 0x0000001312137221 */ /* 0x000fc80000000000 */
[----:B0-----:R-:W-:-:S04]  /*0390*/  FADD R8, R19, R8 ;  /* 0x0000000813087221 */ /* 0x001fc80000000000 */
[----:B------:R-:W-:-:S04]  /*03a0*/  FADD R9, R8, R9 ;  /* 0x0000000908097221 */ /* 0x000fc80000000000 */
[----:B------:R-:W-:-:S04]  /*03b0*/  FADD R10, R9, R10 ;  /* 0x0000000a090a7221 */ /* 0x000fc80000000000 */
[----:B------:R-:W-:-:S04]  /*03c0*/  FADD R11, R10, R11 ;  /* 0x0000000b0a0b7221 */ /* 0x000fc80000000000 */
[----:B---3--:R-:W-:-:S04]  /*03d0*/  FADD R4, R11, R4 ;  /* 0x000000040b047221 */ /* 0x008fc80000000000 */
[----:B------:R-:W-:-:S04]  /*03e0*/  FADD R5, R4, R5 ;  /* 0x0000000504057221 */ /* 0x000fc80000000000 */
[----:B------:R-:W-:-:S04]  /*03f0*/  FADD R6, R5, R6 ;  /* 0x0000000605067221 */ /* 0x000fc80000000000 */
[----:B------:R-:W-:Y:S01]  /*0400*/  FADD R7, R6, R7 ;  /* 0x0000000706077221 */ /* 0x000fe20000000000 */
[----:B------:R-:W-:Y:S06]  /*0410*/  @P0 BRA `(.L_x_0) ;  /* 0xfffffffc00540947 */ /* 0x000fec000383ffff */
[----:B------:R-:W0:Y:S02]  /*0420*/  LDC.64 R2, c[0x0][0x390] ;  /* 0x0000e400ff027b82 */ /* 0x000e240000000a00 */
[----:B0-----:R-:W-:Y:S01]  /*0430*/  REDG.E.ADD.F32.FTZ.RN.STRONG.GPU desc[UR6][R2.64], R7 ;  /* 0x00000007020079a6 */ /* 0x001fe2000c12f306 */
[----:B------:R-:W-:Y:S05]  /*0440*/  EXIT ;  /* 0x000000000000794d */ /* 0x000fea0003800000 */
.L_x_1:
[----:B------:R-:W-:-:S00]  /*0450*/  BRA `(.L_x_1) ;  /* 0xfffffffc00fc7947 */ /* 0x000fc0000383ffff */
[----:B------:R-:W-:-:S00]  /*0460*/  NOP ;  /* 0x0000000000007918 */ /* 0x000fc00000000000 */
        /* <DEDUP_REMOVED lines=9> */
.L_x_2:


//--------------------- .nv.shared._Z3dotPfS_S_   --------------------------
	.section	.nv.shared._Z3dotPfS_S_,"aw",@nobits
	.sectionflags	@""
	.align	4
.nv.shared._Z3dotPfS_S_:
	.zero		5120


//--------------------- .nv.shared.reserved.0     --------------------------
	.section	.nv.shared.reserved.0,"aw",@nobits
	.weak		__nv_reservedSMEM_offset_0_alias
	.size		__nv_reservedSMEM_offset_0_alias, 0, 64
	.other		__nv_reservedSMEM_offset_0_alias,@"STO_CUDA_RESERVED_SHARED STV_DEFAULT"
__nv_reservedSMEM_offset_0_alias:
	.zero		0
	.zero		64


//--------------------- .nv.constant0._Z3dotPfS_S_ --------------------------
	.section	.nv.constant0._Z3dotPfS_S_,"a",@progbits
	.sectionflags	@""
	.align	4
.nv.constant0._Z3dotPfS_S_:
	.zero		920


//--------------------- SYMBOLS --------------------------

	.type		.nv.reservedSmem.offset0,@object
	.size		.nv.reservedSmem.offset0,0x4
	.type		.nv.reservedSmem.cap,@object
	.size		.nv.reservedSmem.cap,0x4
